//
// Generated by NVIDIA NVVM Compiler
//
// Compiler Build ID: CL-36424714
// Cuda compilation tools, release 13.0, V13.0.88
// Based on NVVM 20.0.0
//

.version 9.0
.target sm_100
.address_size 64

	// .globl	_Z12helloFromGPUPi
.extern .func  (.param .b32 func_retval0) vprintf
(
	.param .b64 vprintf_param_0,
	.param .b64 vprintf_param_1
)
;
.global .align 1 .b8 $str[55] = {72, 101, 108, 108, 111, 32, 87, 111, 114, 108, 100, 32, 105, 110, 32, 116, 104, 114, 101, 97, 100, 32, 37, 100, 32, 105, 110, 32, 98, 108, 111, 99, 107, 32, 37, 100, 46, 32, 65, 114, 114, 97, 121, 32, 118, 97, 108, 117, 101, 58, 32, 37, 100, 10};

.visible .entry _Z12helloFromGPUPi(
	.param .u64 .ptr .align 1 _Z12helloFromGPUPi_param_0
)
{
	.local .align 8 .b8 	__local_depot0[16];
	.reg .b64 	%SP;
	.reg .b64 	%SPL;
	.reg .b32 	%r<8>;
	.reg .b64 	%rd<9>;

	mov.u64 	%SPL, __local_depot0;
	cvta.local.u64 	%SP, %SPL;
	ld.param.u64 	%rd1, [_Z12helloFromGPUPi_param_0];
	cvta.to.global.u64 	%rd2, %rd1;
	add.u64 	%rd3, %SP, 0;
	add.u64 	%rd4, %SPL, 0;
	mov.u32 	%r1, %tid.x;
	mov.u32 	%r2, %ctaid.x;
	mov.u32 	%r3, %ntid.x;
	mad.lo.s32 	%r4, %r2, %r3, %r1;
	mul.wide.s32 	%rd5, %r4, 4;
	add.s64 	%rd6, %rd2, %rd5;
	ld.global.u32 	%r5, [%rd6];
	st.local.v2.u32 	[%rd4], {%r1, %r2};
	st.local.u32 	[%rd4+8], %r5;
	mov.u64 	%rd7, $str;
	cvta.global.u64 	%rd8, %rd7;
	{ // callseq 0, 0
	.param .b64 param0;
	st.param.b64 	[param0], %rd8;
	.param .b64 param1;
	st.param.b64 	[param1], %rd3;
	.param .b32 retval0;
	call.uni (retval0), 
	vprintf, 
	(
	param0, 
	param1
	);
	ld.param.b32 	%r6, [retval0];
	} // callseq 0
	ret;

}


// ===== COMPILED SASS (sm_100) =====

	.target	sm_100

	.elftype	@"ET_EXEC"


//--------------------- .note.nv.tkinfo           --------------------------
	.section	.note.nv.tkinfo,"",@"SHT_NOTE"
	.sectionflags	@"SHF_NOTE_NV_TKINFO"
	.tkinfo
        /*0018*/ 	.word	0x00000002
        /*0030*/ 	.string	""
        /*0030*/ 	.string	"ptxas"
        /*0030*/ 	.string	"Cuda compilation tools, release 13.0, V13.0.88"
        /*0030*/ 	.string	"Build cuda_13.0.r13.0/compiler.36424714_0"
        /*0030*/ 	.string	"-arch sm_100 -m 64 "



//--------------------- .note.nv.cuinfo           --------------------------
	.section	.note.nv.cuinfo,"",@"SHT_NOTE"
	.sectionflags	@"SHF_NOTE_NV_CUINFO"
        /*0018*/ 	.short	0x0002
        /*001a*/ 	.short	0x0064
        /*001c*/ 	.short	0x0082
	.zero		2


//--------------------- .nv.info                  --------------------------
	.section	.nv.info,"",@"SHT_CUDA_INFO"
	.align	4


	//----- nvinfo : EIATTR_REGCOUNT
	.align		4
        /*0000*/ 	.byte	0x04, 0x2f
        /*0002*/ 	.short	(.L_2 - .L_1)
	.align		4
.L_1:
        /*0004*/ 	.word	index@(_Z12helloFromGPUPi)
        /*0008*/ 	.word	0x00000018


	//----- nvinfo : EIATTR_FRAME_SIZE
	.align		4
.L_2:
        /*000c*/ 	.byte	0x04, 0x11
        /*000e*/ 	.short	(.L_4 - .L_3)
	.align		4
.L_3:
        /*0010*/ 	.word	index@(_Z12helloFromGPUPi)
        /*0014*/ 	.word	0x00000010


	//----- nvinfo : EIATTR_MIN_STACK_SIZE
	.align		4
.L_4:
        /*0018*/ 	.byte	0x04, 0x12
        /*001a*/ 	.short	(.L_6 - .L_5)
	.align		4
.L_5:
        /*001c*/ 	.word	index@(_Z12helloFromGPUPi)
        /*0020*/ 	.word	0x00000010
.L_6:


//--------------------- .nv.compat                --------------------------
	.section	.nv.compat,"",@"SHT_CUDA_COMPAT_INFO"
	.align	4
        /*0000*/ 	.byte	0x02, 0x09, 0x00, 0x00, 0x02, 0x02, 0x01, 0x00, 0x02, 0x05, 0x05, 0x00, 0x03, 0x07, 0x01, 0x01
        /*0010*/ 	.byte	0x02, 0x03, 0x00, 0x00, 0x02, 0x06, 0x01, 0x00, 0x04, 0x0b, 0x08, 0x00, 0x09, 0x00, 0x00, 0x00
        /*0020*/ 	.byte	0x00, 0x00, 0x00, 0x00


//--------------------- .nv.info._Z12helloFromGPUPi --------------------------
	.section	.nv.info._Z12helloFromGPUPi,"",@"SHT_CUDA_INFO"
	.sectionflags	@""
	.align	4


	//----- nvinfo : EIATTR_CUDA_API_VERSION
	.align		4
        /*0000*/ 	.byte	0x04, 0x37
        /*0002*/ 	.short	(.L_8 - .L_7)
.L_7:
        /*0004*/ 	.word	0x00000082


	//----- nvinfo : EIATTR_KPARAM_INFO
	.align		4
.L_8:
        /*0008*/ 	.byte	0x04, 0x17
        /*000a*/ 	.short	(.L_10 - .L_9)
.L_9:
        /*000c*/ 	.word	0x00000000
        /*0010*/ 	.short	0x0000
        /*0012*/ 	.short	0x0000
        /*0014*/ 	.byte	0x00, 0xf5, 0x21, 0x00


	//----- nvinfo : EIATTR_SPARSE_MMA_MASK
	.align		4
.L_10:
        /*0018*/ 	.byte	0x03, 0x50
        /*001a*/ 	.short	0x0000


	//----- nvinfo : EIATTR_MAXREG_COUNT
	.align		4
        /*001c*/ 	.byte	0x03, 0x1b
        /*001e*/ 	.short	0x00ff


	//----- nvinfo : EIATTR_EXTERNS
	.align		4
        /*0020*/ 	.byte	0x04, 0x0f
        /*0022*/ 	.short	(.L_12 - .L_11)


	//   ....[0]....
	.align		4
.L_11:
        /*0024*/ 	.word	index@(vprintf)


	//----- nvinfo : EIATTR_MERCURY_ISA_VERSION
	.align		4
.L_12:
        /*0028*/ 	.byte	0x03, 0x5f
        /*002a*/ 	.short	0x0101


	//----- nvinfo : EIATTR_VRC_CTA_INIT_COUNT
	.align		4
        /*002c*/ 	.byte	0x02, 0x4a
	.zero		1
	.zero		1


	//----- nvinfo : EIATTR_SYSCALL_OFFSETS
	.align		4
        /*0030*/ 	.byte	0x04, 0x46
        /*0032*/ 	.short	(.L_14 - .L_13)


	//   ....[0]....
.L_13:
        /*0034*/ 	.word	0x00000160


	//----- nvinfo : EIATTR_EXIT_INSTR_OFFSETS
	.align		4
.L_14:
        /*0038*/ 	.byte	0x04, 0x1c
        /*003a*/ 	.short	(.L_16 - .L_15)


	//   ....[0]....
.L_15:
        /*003c*/ 	.word	0x00000170


	//----- nvinfo : EIATTR_CBANK_PARAM_SIZE
	.align		4
.L_16:
        /*0040*/ 	.byte	0x03, 0x19
        /*0042*/ 	.short	0x0008


	//----- nvinfo : EIATTR_PARAM_CBANK
	.align		4
        /*0044*/ 	.byte	0x04, 0x0a
        /*0046*/ 	.short	(.L_18 - .L_17)
	.align		4
.L_17:
        /*0048*/ 	.word	index@(.nv.constant0._Z12helloFromGPUPi)
        /*004c*/ 	.short	0x0380
        /*004e*/ 	.short	0x0008


	//----- nvinfo : EIATTR_SW_WAR
	.align		4
.L_18:
        /*0050*/ 	.byte	0x04, 0x36
        /*0052*/ 	.short	(.L_20 - .L_19)
.L_19:
        /*0054*/ 	.word	0x00000008
.L_20:


//--------------------- .nv.callgraph             --------------------------
	.section	.nv.callgraph,"",@"SHT_CUDA_CALLGRAPH"
	.align	4
	.sectionentsize	8
	.align		4
        /*0000*/ 	.word	0x00000000
	.align		4
        /*0004*/ 	.word	0xffffffff
	.align		4
        /*0008*/ 	.word	index@(_Z12helloFromGPUPi)
	.align		4
        /*000c*/ 	.word	index@(vprintf)
	.align		4
        /*0010*/ 	.word	0x00000000
	.align		4
        /*0014*/ 	.word	0xfffffffe
	.align		4
        /*0018*/ 	.word	0x00000000
	.align		4
        /*001c*/ 	.word	0xfffffffd
	.align		4
        /*0020*/ 	.word	0x00000000
	.align		4
        /*0024*/ 	.word	0xfffffffc


//--------------------- .nv.constant4             --------------------------
	.section	.nv.constant4,"a",@progbits
	.align	8
	.align		8
.nv.constant4:
        /*0000*/ 	.dword	vprintf
	.align		8
        /*0008*/ 	.dword	$str


//--------------------- .text._Z12helloFromGPUPi  --------------------------
	.section	.text._Z12helloFromGPUPi,"ax",@progbits
	.align	128
        .global         _Z12helloFromGPUPi
        .type           _Z12helloFromGPUPi,@function
        .size           _Z12helloFromGPUPi,(.L_x_2 - _Z12helloFromGPUPi)
        .other          _Z12helloFromGPUPi,@"STO_CUDA_ENTRY STV_DEFAULT"
_Z12helloFromGPUPi:
.text._Z12helloFromGPUPi:
[----:B------:R-:W0:Y:S01]  /*0000*/  LDC R1, c[0x0][0x37c] ;  /* 0x0000df00ff017b82 */ /* 0x000e220000000800 */
[----:B------:R-:W1:Y:S07]  /*0010*/  S2R R10, SR_TID.X ;  /* 0x00000000000a7919 */ /* 0x000e6e0000002100 */
[----:B------:R-:W2:Y:S01]  /*0020*/  LDC.64 R2, c[0x0][0x380] ;  /* 0x0000e000ff027b82 */ /* 0x000ea20000000a00 */
[----:B------:R-:W3:Y:S01]  /*0030*/  LDCU UR6, c[0x0][0x2fc] ;  /* 0x00005f80ff0677ac */ /* 0x000ee20008000800 */
[----:B0-----:R-:W-:Y:S01]  /*0040*/  VIADD R1, R1, 0xfffffff0 ;  /* 0xfffffff001017836 */ /* 0x001fe20000000000 */
[----:B------:R-:W1:Y:S01]  /*0050*/  S2R R11, SR_CTAID.X ;  /* 0x00000000000b7919 */ /* 0x000e620000002500 */
[----:B------:R-:W1:Y:S01]  /*0060*/  LDCU UR7, c[0x0][0x360] ;  /* 0x00006c00ff0777ac */ /* 0x000e620008000800 */
[----:B------:R-:W0:Y:S01]  /*0070*/  LDCU.64 UR4, c[0x0][0x358] ;  /* 0x00006b00ff0477ac */ /* 0x000e220008000a00 */
[----:B------:R-:W-:Y:S01]  /*0080*/  MOV R0, 0x0 ;  /* 0x0000000000007802 */ /* 0x000fe20000000f00 */
[----:B------:R-:W4:Y:S01]  /*0090*/  LDCU.64 UR8, c[0x4][0x8] ;  /* 0x01000100ff0877ac */ /* 0x000f220008000a00 */
[----:B-1----:R-:W-:-:S04]  /*00a0*/  IMAD R5, R11, UR7, R10 ;  /* 0x000000070b057c24 */ /* 0x002fc8000f8e020a */
[----:B--2---:R-:W-:-:S06]  /*00b0*/  IMAD.WIDE R2, R5, 0x4, R2 ;  /* 0x0000000405027825 */ /* 0x004fcc00078e0202 */
[----:B0-----:R-:W2:Y:S01]  /*00c0*/  LDG.E R2, desc[UR4][R2.64] ;  /* 0x0000000402027981 */ /* 0x001ea2000c1e1900 */
[----:B------:R-:W0:Y:S01]  /*00d0*/  LDCU UR4, c[0x0][0x2f8] ;  /* 0x00005f00ff0477ac */ /* 0x000e220008000800 */
[----:B------:R1:W1:Y:S01]  /*00e0*/  LDC.64 R8, c[0x4][R0] ;  /* 0x0100000000087b82 */ /* 0x0002620000000a00 */
[----:B----4-:R-:W-:Y:S01]  /*00f0*/  IMAD.U32 R4, RZ, RZ, UR8 ;  /* 0x00000008ff047e24 */ /* 0x010fe2000f8e00ff */
[----:B------:R4:W-:Y:S01]  /*0100*/  STL.64 [R1], R10 ;  /* 0x0000000a01007387 */ /* 0x0009e20000100a00 */
[----:B------:R-:W-:Y:S02]  /*0110*/  MOV R5, UR9 ;  /* 0x0000000900057c02 */ /* 0x000fe40008000f00 */
[----:B0-----:R-:W-:-:S04]  /*0120*/  IADD3 R6, P0, PT, R1, UR4, RZ ;  /* 0x0000000401067c10 */ /* 0x001fc8000ff1e0ff */
[----:B---3--:R-:W-:Y:S01]  /*0130*/  IADD3.X R7, PT, PT, RZ, UR6, RZ, P0, !PT ;  /* 0x00000006ff077c10 */ /* 0x008fe200087fe4ff */
[----:B-12---:R4:W-:Y:S08]  /*0140*/  STL [R1+0x8], R2 ;  /* 0x0000080201007387 */ /* 0x0069f00000100800 */
[----:B------:R-:W-:-:S07]  /*0150*/  LEPC R20, `(.L_x_0) ;  /* 0x000000001014794e */ /* 0x000fce0000000000 */
[----:B----4-:R-:W-:Y:S05]  /*0160*/  CALL.ABS.NOINC R8 ;  /* 0x0000000008007343 */ /* 0x010fea0003c00000 */
.L_x_0:
[----:B------:R-:W-:Y:S05]  /*0170*/  EXIT ;  /* 0x000000000000794d */ /* 0x000fea0003800000 */
.L_x_1:
[----:B------:R-:W-:-:S00]  /*0180*/  BRA `(.L_x_1) ;  /* 0xfffffffc00fc7947 */ /* 0x000fc0000383ffff */
[----:B------:R-:W-:-:S00]  /*0190*/  NOP ;  /* 0x0000000000007918 */ /* 0x000fc00000000000 */
        /* <DEDUP_REMOVED lines=14> */
.L_x_2:


//--------------------- .nv.global.init           --------------------------
	.section	.nv.global.init,"aw",@progbits
.nv.global.init:
	.type		$str,@object
	.size		$str,(.L_0 - $str)
$str:
        /*0000*/ 	.byte	0x48, 0x65, 0x6c, 0x6c, 0x6f, 0x20, 0x57, 0x6f, 0x72, 0x6c, 0x64, 0x20, 0x69, 0x6e, 0x20, 0x74
        /*0010*/ 	.byte	0x68, 0x72, 0x65, 0x61, 0x64, 0x20, 0x25, 0x64, 0x20, 0x69, 0x6e, 0x20, 0x62, 0x6c, 0x6f, 0x63
        /*0020*/ 	.byte	0x6b, 0x20, 0x25, 0x64, 0x2e, 0x20, 0x41, 0x72, 0x72, 0x61, 0x79, 0x20, 0x76, 0x61, 0x6c, 0x75
        /*0030*/ 	.byte	0x65, 0x3a, 0x20, 0x25, 0x64, 0x0a, 0x00
.L_0:


//--------------------- .nv.shared.reserved.0     --------------------------
	.section	.nv.shared.reserved.0,"aw",@nobits
	.weak		__nv_reservedSMEM_offset_0_alias
	.size		__nv_reservedSMEM_offset_0_alias, 0, 64
	.other		__nv_reservedSMEM_offset_0_alias,@"STO_CUDA_RESERVED_SHARED STV_DEFAULT"
__nv_reservedSMEM_offset_0_alias:
	.zero		0
	.zero		64


//--------------------- .nv.constant0._Z12helloFromGPUPi --------------------------
	.section	.nv.constant0._Z12helloFromGPUPi,"a",@progbits
	.sectionflags	@""
	.align	4
.nv.constant0._Z12helloFromGPUPi:
	.zero		904


//--------------------- SYMBOLS --------------------------

	.type		.nv.reservedSmem.offset0,@object
	.size		.nv.reservedSmem.offset0,0x4
	.type		vprintf,@function
